	.headerflags	@"EF_CUDA_TEXMODE_UNIFIED EF_CUDA_64BIT_ADDRESS EF_CUDA_ACCELERATORS EF_CUDA_SM90 EF_CUDA_VIRTUAL_SM(EF_CUDA_SM90)"
	.elftype	@"ET_EXEC"


//--------------------- .nv.info                  --------------------------
	.section	.nv.info,"",@"SHT_CUDA_INFO"
	.align	4


	//----- nvinfo : EIATTR_REGCOUNT
	.align		4
        /*0000*/ 	.byte	0x04, 0x2f
        /*0002*/ 	.short	(.L_3 - .L_2)
	.align		4
.L_2:
        /*0004*/ 	.word	index@(triton_poi_fused__native_batch_norm_legit_no_training_convolution_relu_33)
        /*0008*/ 	.word	0x00000017


	//----- nvinfo : EIATTR_MIN_STACK_SIZE
	.align		4
.L_3:
        /*000c*/ 	.byte	0x04, 0x12
        /*000e*/ 	.short	(.L_5 - .L_4)
	.align		4
.L_4:
        /*0010*/ 	.word	index@(triton_poi_fused__native_batch_norm_legit_no_training_convolution_relu_33)
        /*0014*/ 	.word	0x00000000


	//----- nvinfo : EIATTR_FRAME_SIZE
	.align		4
.L_5:
        /*0018*/ 	.byte	0x04, 0x11
        /*001a*/ 	.short	(.L_7 - .L_6)
	.align		4
.L_6:
        /*001c*/ 	.word	index@(triton_poi_fused__native_batch_norm_legit_no_training_convolution_relu_33)
        /*0020*/ 	.word	0x00000000


	//----- nvinfo : EIATTR_MIN_STACK_SIZE
	.align		4
.L_7:
        /*0024*/ 	.byte	0x04, 0x12
        /*0026*/ 	.short	(.L_9 - .L_8)
	.align		4
.L_8:
        /*0028*/ 	.word	index@(triton_poi_fused__native_batch_norm_legit_no_training_convolution_relu_33)
        /*002c*/ 	.word	0x00000000
.L_9:


//--------------------- .nv.info.triton_poi_fused__native_batch_norm_legit_no_training_convolution_relu_33 --------------------------
	.section	.nv.info.triton_poi_fused__native_batch_norm_legit_no_training_convolution_relu_33,"",@"SHT_CUDA_INFO"
	.sectionflags	@""
	.align	4


	//----- nvinfo : EIATTR_CUDA_API_VERSION
	.align		4
        /*0000*/ 	.byte	0x04, 0x37
        /*0002*/ 	.short	(.L_11 - .L_10)
.L_10:
        /*0004*/ 	.word	0x0000007c


	//----- nvinfo : EIATTR_KPARAM_INFO
	.align		4
.L_11:
        /*0008*/ 	.byte	0x04, 0x17
        /*000a*/ 	.short	(.L_13 - .L_12)
.L_12:
        /*000c*/ 	.word	0x00000000
        /*0010*/ 	.short	0x0007
        /*0012*/ 	.short	0x0038
        /*0014*/ 	.byte	0x00, 0xf0, 0x11, 0x00


	//----- nvinfo : EIATTR_KPARAM_INFO
	.align		4
.L_13:
        /*0018*/ 	.byte	0x04, 0x17
        /*001a*/ 	.short	(.L_15 - .L_14)
.L_14:
        /*001c*/ 	.word	0x00000000
        /*0020*/ 	.short	0x0006
        /*0022*/ 	.short	0x0030
        /*0024*/ 	.byte	0x00, 0xf4, 0x21, 0x00


	//----- nvinfo : EIATTR_KPARAM_INFO
	.align		4
.L_15:
        /*0028*/ 	.byte	0x04, 0x17
        /*002a*/ 	.short	(.L_17 - .L_16)
.L_16:
        /*002c*/ 	.word	0x00000000
        /*0030*/ 	.short	0x0005
        /*0032*/ 	.short	0x0028
        /*0034*/ 	.byte	0x00, 0xf4, 0x21, 0x00


	//----- nvinfo : EIATTR_KPARAM_INFO
	.align		4
.L_17:
        /*0038*/ 	.byte	0x04, 0x17
        /*003a*/ 	.short	(.L_19 - .L_18)
.L_18:
        /*003c*/ 	.word	0x00000000
        /*0040*/ 	.short	0x0004
        /*0042*/ 	.short	0x0020
        /*0044*/ 	.byte	0x00, 0xf4, 0x21, 0x00


	//----- nvinfo : EIATTR_KPARAM_INFO
	.align		4
.L_19:
        /*0048*/ 	.byte	0x04, 0x17
        /*004a*/ 	.short	(.L_21 - .L_20)
.L_20:
        /*004c*/ 	.word	0x00000000
        /*0050*/ 	.short	0x0003
        /*0052*/ 	.short	0x0018
        /*0054*/ 	.byte	0x00, 0xf4, 0x21, 0x00


	//----- nvinfo : EIATTR_KPARAM_INFO
	.align		4
.L_21:
        /*0058*/ 	.byte	0x04, 0x17
        /*005a*/ 	.short	(.L_23 - .L_22)
.L_22:
        /*005c*/ 	.word	0x00000000
        /*0060*/ 	.short	0x0002
        /*0062*/ 	.short	0x0010
        /*0064*/ 	.byte	0x00, 0xf4, 0x21, 0x00


	//----- nvinfo : EIATTR_KPARAM_INFO
	.align		4
.L_23:
        /*0068*/ 	.byte	0x04, 0x17
        /*006a*/ 	.short	(.L_25 - .L_24)
.L_24:
        /*006c*/ 	.word	0x00000000
        /*0070*/ 	.short	0x0001
        /*0072*/ 	.short	0x0008
        /*0074*/ 	.byte	0x00, 0xf4, 0x21, 0x00


	//----- nvinfo : EIATTR_KPARAM_INFO
	.align		4
.L_25:
        /*0078*/ 	.byte	0x04, 0x17
        /*007a*/ 	.short	(.L_27 - .L_26)
.L_26:
        /*007c*/ 	.word	0x00000000
        /*0080*/ 	.short	0x0000
        /*0082*/ 	.short	0x0000
        /*0084*/ 	.byte	0x00, 0xf4, 0x21, 0x00


	//----- nvinfo : EIATTR_SPARSE_MMA_MASK
	.align		4
.L_27:
        /*0088*/ 	.byte	0x03, 0x50
        /*008a*/ 	.short	0x0000


	//----- nvinfo : EIATTR_MAXREG_COUNT
	.align		4
        /*008c*/ 	.byte	0x03, 0x1b
        /*008e*/ 	.short	0x00ff


	//----- nvinfo : EIATTR_EXIT_INSTR_OFFSETS
	.align		4
        /*0090*/ 	.byte	0x04, 0x1c
        /*0092*/ 	.short	(.L_29 - .L_28)


	//   ....[0]....
.L_28:
        /*0094*/ 	.word	0x00000350


	//   ....[1]....
        /*0098*/ 	.word	0x00000370


	//----- nvinfo : EIATTR_REQNTID
	.align		4
.L_29:
        /*009c*/ 	.byte	0x04, 0x10
        /*009e*/ 	.short	(.L_31 - .L_30)
.L_30:
        /*00a0*/ 	.word	0x00000080
        /*00a4*/ 	.word	0x00000001
        /*00a8*/ 	.word	0x00000001


	//----- nvinfo : EIATTR_CBANK_PARAM_SIZE
	.align		4
.L_31:
        /*00ac*/ 	.byte	0x03, 0x19
        /*00ae*/ 	.short	0x003c


	//----- nvinfo : EIATTR_PARAM_CBANK
	.align		4
        /*00b0*/ 	.byte	0x04, 0x0a
        /*00b2*/ 	.short	(.L_33 - .L_32)
	.align		4
.L_32:
        /*00b4*/ 	.word	index@(.nv.constant0.triton_poi_fused__native_batch_norm_legit_no_training_convolution_relu_33)
        /*00b8*/ 	.short	0x0210
        /*00ba*/ 	.short	0x003c


	//----- nvinfo : EIATTR_SW_WAR
	.align		4
.L_33:
        /*00bc*/ 	.byte	0x04, 0x36
        /*00be*/ 	.short	(.L_35 - .L_34)
.L_34:
        /*00c0*/ 	.word	0x00000008
.L_35:


//--------------------- .nv.callgraph             --------------------------
	.section	.nv.callgraph,"",@"SHT_CUDA_CALLGRAPH"
	.align	4
	.sectionentsize	8
	.align		4
        /*0000*/ 	.word	0x00000000
	.align		4
        /*0004*/ 	.word	0xffffffff
	.align		4
        /*0008*/ 	.word	0x00000000
	.align		4
        /*000c*/ 	.word	0xfffffffe
	.align		4
        /*0010*/ 	.word	0x00000000
	.align		4
        /*0014*/ 	.word	0xfffffffd
	.align		4
        /*0018*/ 	.word	0x00000000
	.align		4
        /*001c*/ 	.word	0xfffffffc


//--------------------- .nv.constant4             --------------------------
	.section	.nv.constant4,"a",@progbits
	.align	8
	.align		8
.nv.constant4:
        /*0000*/ 	.dword	_$_str
	.align		8
        /*0008*/ 	.dword	_$_str_$_2


//--------------------- .text.triton_poi_fused__native_batch_norm_legit_no_training_convolution_relu_33 --------------------------
	.section	.text.triton_poi_fused__native_batch_norm_legit_no_training_convolution_relu_33,"ax",@progbits
	.align	128
        .global         triton_poi_fused__native_batch_norm_legit_no_training_convolution_relu_33
        .type           triton_poi_fused__native_batch_norm_legit_no_training_convolution_relu_33,@function
        .size           triton_poi_fused__native_batch_norm_legit_no_training_convolution_relu_33,(.L_x_1 - triton_poi_fused__native_batch_norm_legit_no_training_convolution_relu_33)
        .other          triton_poi_fused__native_batch_norm_legit_no_training_convolution_relu_33,@"STO_CUDA_ENTRY STV_DEFAULT"
triton_poi_fused__native_batch_norm_legit_no_training_convolution_relu_33:
.text.triton_poi_fused__native_batch_norm_legit_no_training_convolution_relu_33:
[----:B------:R-:W0:Y:S01]  /*0000*/  LDC R1, c[0x0][0x28] ;  /* 0x00000a00ff017b82 */ /* 0x000e220000000800 */
[----:B------:R-:W1:Y:S07]  /*0010*/  S2R R0, SR_TID.X ;  /* 0x0000000000007919 */ /* 0x000e6e0000002100 */
[----:B------:R-:W2:Y:S01]  /*0020*/  LDC.64 R12, c[0x0][0x228] ;  /* 0x00008a00ff0c7b82 */ /* 0x000ea20000000a00 */
[----:B------:R-:W-:Y:S01]  /*0030*/  CS2R R4, SRZ ;  /* 0x0000000000047805 */ /* 0x000fe2000001ff00 */
[----:B------:R-:W-:Y:S01]  /*0040*/  ULDC.64 UR4, c[0x0][0x208] ;  /* 0x0000820000047ab9 */ /* 0x000fe20000000a00 */
[----:B------:R-:W3:Y:S05]  /*0050*/  S2R R3, SR_CTAID.X ;  /* 0x0000000000037919 */ /* 0x000eea0000002500 */
[----:B------:R-:W4:Y:S08]  /*0060*/  LDC.64 R10, c[0x0][0x218] ;  /* 0x00008600ff0a7b82 */ /* 0x000f300000000a00 */
[----:B------:R-:W5:Y:S08]  /*0070*/  LDC.64 R14, c[0x0][0x220] ;  /* 0x00008800ff0e7b82 */ /* 0x000f700000000a00 */
[----:B------:R-:W5:Y:S01]  /*0080*/  LDC.64 R16, c[0x0][0x230] ;  /* 0x00008c00ff107b82 */ /* 0x000f620000000a00 */
[----:B-1----:R-:W-:-:S07]  /*0090*/  LOP3.LUT R0, R0, 0x7f, RZ, 0xc0, !PT ;  /* 0x0000007f00007812 */ /* 0x002fce00078ec0ff */
[----:B------:R-:W1:Y:S01]  /*00a0*/  LDC.64 R6, c[0x0][0x238] ;  /* 0x00008e00ff067b82 */ /* 0x000e620000000a00 */
[----:B---3--:R-:W-:Y:S02]  /*00b0*/  SHF.R.S32.HI R2, RZ, 0x18, R3 ;  /* 0x00000018ff027819 */ /* 0x008fe40000011403 */
[----:B------:R-:W-:Y:S02]  /*00c0*/  LEA R0, R3, R0, 0x7 ;  /* 0x0000000003007211 */ /* 0x000fe400078e38ff */
[----:B------:R-:W-:Y:S02]  /*00d0*/  SGXT R3, R2, 0x1 ;  /* 0x000000010203781a */ /* 0x000fe40000000200 */
[----:B------:R-:W-:Y:S02]  /*00e0*/  ISETP.GE.AND P0, PT, R0, 0x800, PT ;  /* 0x000008000000780c */ /* 0x000fe40003f06270 */
[----:B------:R-:W-:-:S04]  /*00f0*/  LEA.HI R3, R3, R0, RZ, 0x5 ;  /* 0x0000000003037211 */ /* 0x000fc800078f28ff */
[----:B------:R-:W-:-:S04]  /*0100*/  LOP3.LUT R3, R3, 0xffffffe0, RZ, 0xc0, !PT ;  /* 0xffffffe003037812 */ /* 0x000fc800078ec0ff */
[----:B------:R-:W-:Y:S02]  /*0110*/  IADD3 R19, R0, -R3, RZ ;  /* 0x8000000300137210 */ /* 0x000fe40007ffe0ff */
[----:B------:R-:W3:Y:S03]  /*0120*/  LDC.64 R2, c[0x0][0x210] ;  /* 0x00008400ff027b82 */ /* 0x000ee60000000a00 */
[----:B--2---:R-:W-:-:S05]  /*0130*/  IMAD.WIDE R12, R19, 0x4, R12 ;  /* 0x00000004130c7825 */ /* 0x004fca00078e020c */
[----:B------:R5:W2:Y:S01]  /*0140*/  @!P0 LDG.E.EL R4, desc[UR4][R12.64] ;  /* 0x000000040c048981 */ /* 0x000aa2000c2e1900 */
[----:B------:R-:W-:Y:S01]  /*0150*/  CS2R R8, SRZ ;  /* 0x0000000000087805 */ /* 0x000fe2000001ff00 */
[----:B----4-:R-:W-:-:S05]  /*0160*/  IMAD.WIDE R10, R19, 0x4, R10 ;  /* 0x00000004130a7825 */ /* 0x010fca00078e020a */
[----:B------:R4:W2:Y:S01]  /*0170*/  @!P0 LDG.E.EL R8, desc[UR4][R10.64] ;  /* 0x000000040a088981 */ /* 0x0008a2000c2e1900 */
[----:B-----5:R-:W-:-:S04]  /*0180*/  IMAD.WIDE R12, R19, 0x4, R14 ;  /* 0x00000004130c7825 */ /* 0x020fc800078e020e */
[----:B---3--:R-:W-:Y:S01]  /*0190*/  IMAD.WIDE R2, R0, 0x4, R2 ;  /* 0x0000000400027825 */ /* 0x008fe200078e0202 */
[----:B------:R-:W3:Y:S04]  /*01a0*/  @!P0 LDG.E.EL R9, desc[UR4][R12.64] ;  /* 0x000000040c098981 */ /* 0x000ee8000c2e1900 */
[----:B------:R-:W5:Y:S01]  /*01b0*/  @!P0 LDG.E R5, desc[UR4][R2.64] ;  /* 0x0000000402058981 */ /* 0x000f62000c1e1900 */
[----:B0-----:R-:W-:-:S04]  /*01c0*/  IMAD.WIDE R14, R19, 0x4, R16 ;  /* 0x00000004130e7825 */ /* 0x001fc800078e0210 */
[----:B-1----:R-:W-:Y:S01]  /*01d0*/  IMAD.WIDE R16, R19, 0x4, R6 ;  /* 0x0000000413107825 */ /* 0x002fe200078e0206 */
[----:B------:R-:W-:Y:S01]  /*01e0*/  CS2R R18, SRZ ;  /* 0x0000000000127805 */ /* 0x000fe2000001ff00 */
[----:B----4-:R-:W-:Y:S01]  /*01f0*/  HFMA2.MMA R11, -RZ, RZ, 1.625, 0 ;  /* 0x3e800000ff0b7435 */ /* 0x010fe200000001ff */
[----:B------:R-:W0:Y:S04]  /*0200*/  LDC.64 R6, c[0x0][0x240] ;  /* 0x00009000ff067b82 */ /* 0x000e280000000a00 */
[----:B------:R-:W4:Y:S04]  /*0210*/  @!P0 LDG.E.EL R18, desc[UR4][R14.64] ;  /* 0x000000040e128981 */ /* 0x000f28000c2e1900 */
[----:B------:R-:W4:Y:S01]  /*0220*/  @!P0 LDG.E.EL R19, desc[UR4][R16.64] ;  /* 0x0000000410138981 */ /* 0x000f22000c2e1900 */
[----:B0-----:R-:W-:-:S04]  /*0230*/  IMAD.WIDE R6, R0, 0x4, R6 ;  /* 0x0000000400067825 */ /* 0x001fc800078e0206 */
[----:B--2---:R-:W-:-:S04]  /*0240*/  FADD R4, R4, 9.9999997473787516356e-06 ;  /* 0x3727c5ac04047421 */ /* 0x004fc80000000000 */
[----:B------:R-:W0:Y:S02]  /*0250*/  MUFU.SQRT R20, R4 ;  /* 0x0000000400147308 */ /* 0x000e240000002000 */
[C---:B0-----:R-:W-:Y:S02]  /*0260*/  FSETP.GT.AND P1, PT, R20.reuse, 8.50705917302346158658e+37, PT ;  /* 0x7e8000001400780b */ /* 0x041fe40003f24000 */
[----:B------:R-:W-:-:S11]  /*0270*/  FSETP.GEU.AND P2, PT, R20, 1.175494350822287508e-38, PT ;  /* 0x008000001400780b */ /* 0x000fd60003f4e000 */
[----:B------:R-:W-:-:S04]  /*0280*/  @P1 FMUL R20, R20, 0.25 ;  /* 0x3e80000014141820 */ /* 0x000fc80000400000 */
[----:B------:R-:W-:-:S06]  /*0290*/  @!P2 FMUL R20, R20, 16777216 ;  /* 0x4b8000001414a820 */ /* 0x000fcc0000400000 */
[----:B------:R-:W0:Y:S01]  /*02a0*/  MUFU.RCP R20, R20 ;  /* 0x0000001400147308 */ /* 0x000e220000001000 */
[----:B------:R-:W-:Y:S01]  /*02b0*/  FSEL R11, R11, 1, P1 ;  /* 0x3f8000000b0b7808 */ /* 0x000fe20000800000 */
[----:B-----5:R-:W-:-:S04]  /*02c0*/  FADD R5, R8, R5 ;  /* 0x0000000508057221 */ /* 0x020fc80000000000 */
[----:B------:R-:W-:Y:S01]  /*02d0*/  @!P2 FMUL R11, R11, 16777216 ;  /* 0x4b8000000b0ba820 */ /* 0x000fe20000400000 */
[----:B---3--:R-:W-:-:S03]  /*02e0*/  FADD R9, R5, -R9 ;  /* 0x8000000905097221 */ /* 0x008fc60000000000 */
[----:B0-----:R-:W-:-:S04]  /*02f0*/  FMUL R4, R20, R11 ;  /* 0x0000000b14047220 */ /* 0x001fc80000400000 */
[----:B------:R-:W-:-:S04]  /*0300*/  FMUL R4, R9, R4 ;  /* 0x0000000409047220 */ /* 0x000fc80000400000 */
[----:B----4-:R-:W-:Y:S01]  /*0310*/  FFMA R4, R4, R18, R19 ;  /* 0x0000001204047223 */ /* 0x010fe20000000013 */
[----:B------:R0:W-:Y:S04]  /*0320*/  @!P0 STG.E desc[UR4][R2.64], R5 ;  /* 0x0000000502008986 */ /* 0x0001e8000c101904 */
[----:B------:R-:W-:-:S04]  /*0330*/  FSETP.GEU.AND P1, PT, R4, RZ, PT ;  /* 0x000000ff0400720b */ /* 0x000fc80003f2e000 */
[----:B------:R-:W-:Y:S01]  /*0340*/  FSEL R9, R4, RZ, P1 ;  /* 0x000000ff04097208 */ /* 0x000fe20000800000 */
[----:B0-----:R-:W-:Y:S08]  /*0350*/  @P0 EXIT ;  /* 0x000000000000094d */ /* 0x001ff00003800000 */
[----:B------:R-:W-:Y:S01]  /*0360*/  STG.E desc[UR4][R6.64], R9 ;  /* 0x0000000906007986 */ /* 0x000fe2000c101904 */
[----:B------:R-:W-:Y:S05]  /*0370*/  EXIT ;  /* 0x000000000000794d */ /* 0x000fea0003800000 */
.L_x_0:
[----:B------:R-:W-:-:S00]  /*0380*/  BRA `(.L_x_0) ;  /* 0xfffffffc00fc7947 */ /* 0x000fc0000383ffff */
[----:B------:R-:W-:-:S00]  /*0390*/  NOP ;  /* 0x0000000000007918 */ /* 0x000fc00000000000 */
        /* <DEDUP_REMOVED lines=14> */
.L_x_1:


//--------------------- .nv.global.init           --------------------------
	.section	.nv.global.init,"aw",@progbits
.nv.global.init:
	.type		_$_str,@object
	.size		_$_str,(_$_str_$_2 - _$_str)
_$_str:
        /*0000*/ 	.byte	0x5f, 0x5f, 0x43, 0x55, 0x44, 0x41, 0x5f, 0x46, 0x54, 0x5a, 0x00
	.type		_$_str_$_2,@object
	.size		_$_str_$_2,(.L_1 - _$_str_$_2)
_$_str_$_2:
        /*000b*/ 	.byte	0x5f, 0x5f, 0x43, 0x55, 0x44, 0x41, 0x5f, 0x50, 0x52, 0x45, 0x43, 0x5f, 0x53, 0x51, 0x52, 0x54
        /*001b*/ 	.byte	0x00
.L_1:


//--------------------- .nv.constant0.triton_poi_fused__native_batch_norm_legit_no_training_convolution_relu_33 --------------------------
	.section	.nv.constant0.triton_poi_fused__native_batch_norm_legit_no_training_convolution_relu_33,"a",@progbits
	.sectionflags	@""
	.align	4
.nv.constant0.triton_poi_fused__native_batch_norm_legit_no_training_convolution_relu_33:
	.zero		588
